//
// Generated by NVIDIA NVVM Compiler
//
// Compiler Build ID: CL-36424714
// Cuda compilation tools, release 13.0, V13.0.88
// Based on NVVM 20.0.0
//

.version 9.0
.target sm_100
.address_size 64

	// .globl	_Z16PreprocessKernelPKhPfiiiiii

.visible .entry _Z16PreprocessKernelPKhPfiiiiii(
	.param .u64 .ptr .align 1 _Z16PreprocessKernelPKhPfiiiiii_param_0,
	.param .u64 .ptr .align 1 _Z16PreprocessKernelPKhPfiiiiii_param_1,
	.param .u32 _Z16PreprocessKernelPKhPfiiiiii_param_2,
	.param .u32 _Z16PreprocessKernelPKhPfiiiiii_param_3,
	.param .u32 _Z16PreprocessKernelPKhPfiiiiii_param_4,
	.param .u32 _Z16PreprocessKernelPKhPfiiiiii_param_5,
	.param .u32 _Z16PreprocessKernelPKhPfiiiiii_param_6,
	.param .u32 _Z16PreprocessKernelPKhPfiiiiii_param_7
)
{
	.reg .pred 	%p<4>;
	.reg .b16 	%rs<7>;
	.reg .b32 	%r<33>;
	.reg .b32 	%f<17>;
	.reg .b64 	%rd<12>;

	ld.param.u64 	%rd1, [_Z16PreprocessKernelPKhPfiiiiii_param_0];
	ld.param.u64 	%rd2, [_Z16PreprocessKernelPKhPfiiiiii_param_1];
	ld.param.u32 	%r3, [_Z16PreprocessKernelPKhPfiiiiii_param_2];
	ld.param.u32 	%r4, [_Z16PreprocessKernelPKhPfiiiiii_param_3];
	ld.param.u32 	%r5, [_Z16PreprocessKernelPKhPfiiiiii_param_4];
	ld.param.u32 	%r9, [_Z16PreprocessKernelPKhPfiiiiii_param_5];
	ld.param.u32 	%r7, [_Z16PreprocessKernelPKhPfiiiiii_param_6];
	ld.param.u32 	%r8, [_Z16PreprocessKernelPKhPfiiiiii_param_7];
	mov.u32 	%r10, %ctaid.x;
	mov.u32 	%r11, %ntid.x;
	mov.u32 	%r12, %tid.x;
	mad.lo.s32 	%r1, %r10, %r11, %r12;
	mov.u32 	%r13, %ctaid.y;
	mov.u32 	%r14, %ntid.y;
	mov.u32 	%r15, %tid.y;
	mad.lo.s32 	%r16, %r13, %r14, %r15;
	setp.ge.s32 	%p1, %r1, %r5;
	setp.ge.s32 	%p2, %r16, %r9;
	or.pred  	%p3, %p1, %p2;
	@%p3 bra 	$L__BB0_2;
	cvta.to.global.u64 	%rd3, %rd1;
	cvta.to.global.u64 	%rd4, %rd2;
	cvt.rn.f32.s32 	%f1, %r3;
	cvt.rn.f32.s32 	%f2, %r5;
	div.rn.f32 	%f3, %f1, %f2;
	cvt.rn.f32.s32 	%f4, %r4;
	cvt.rn.f32.u32 	%f5, %r9;
	div.rn.f32 	%f6, %f4, %f5;
	cvt.rn.f32.s32 	%f7, %r1;
	mul.f32 	%f8, %f3, %f7;
	cvt.rzi.s32.f32 	%r17, %f8;
	add.s32 	%r18, %r3, -1;
	min.s32 	%r19, %r17, %r18;
	cvt.rn.f32.u32 	%f9, %r16;
	mul.f32 	%f10, %f6, %f9;
	cvt.rzi.s32.f32 	%r20, %f10;
	add.s32 	%r21, %r4, -1;
	min.s32 	%r22, %r20, %r21;
	mad.lo.s32 	%r23, %r22, %r3, %r19;
	mul.lo.s32 	%r24, %r23, 3;
	cvt.s64.s32 	%rd5, %r24;
	add.s64 	%rd6, %rd3, %rd5;
	ld.global.nc.u8 	%rs1, [%rd6];
	cvt.u16.u8 	%rs2, %rs1;
	ld.global.nc.u8 	%rs3, [%rd6+1];
	cvt.u16.u8 	%rs4, %rs3;
	ld.global.nc.u8 	%rs5, [%rd6+2];
	cvt.u16.u8 	%rs6, %rs5;
	add.s32 	%r25, %r7, %r1;
	add.s32 	%r26, %r8, %r16;
	shl.b32 	%r27, %r7, 1;
	add.s32 	%r28, %r27, %r5;
	mad.lo.s32 	%r29, %r26, %r28, %r25;
	shl.b32 	%r30, %r8, 1;
	add.s32 	%r31, %r30, %r9;
	mul.lo.s32 	%r32, %r31, %r28;
	cvt.rn.f32.u16 	%f11, %rs6;
	div.rn.f32 	%f12, %f11, 0f437F0000;
	mul.wide.s32 	%rd7, %r29, 4;
	add.s64 	%rd8, %rd4, %rd7;
	st.global.f32 	[%rd8], %f12;
	cvt.rn.f32.u16 	%f13, %rs4;
	div.rn.f32 	%f14, %f13, 0f437F0000;
	mul.wide.s32 	%rd9, %r32, 4;
	add.s64 	%rd10, %rd8, %rd9;
	st.global.f32 	[%rd10], %f14;
	cvt.rn.f32.u16 	%f15, %rs2;
	div.rn.f32 	%f16, %f15, 0f437F0000;
	add.s64 	%rd11, %rd10, %rd9;
	st.global.f32 	[%rd11], %f16;
$L__BB0_2:
	ret;

}


// ===== COMPILED SASS (sm_100) =====

	.target	sm_100

	.elftype	@"ET_EXEC"


//--------------------- .note.nv.tkinfo           --------------------------
	.section	.note.nv.tkinfo,"",@"SHT_NOTE"
	.sectionflags	@"SHF_NOTE_NV_TKINFO"
	.tkinfo
        /*0018*/ 	.word	0x00000002
        /*0030*/ 	.string	""
        /*0030*/ 	.string	"ptxas"
        /*0030*/ 	.string	"Cuda compilation tools, release 13.0, V13.0.88"
        /*0030*/ 	.string	"Build cuda_13.0.r13.0/compiler.36424714_0"
        /*0030*/ 	.string	"-arch sm_100 -m 64 "



//--------------------- .note.nv.cuinfo           --------------------------
	.section	.note.nv.cuinfo,"",@"SHT_NOTE"
	.sectionflags	@"SHF_NOTE_NV_CUINFO"
        /*0018*/ 	.short	0x0002
        /*001a*/ 	.short	0x0064
        /*001c*/ 	.short	0x0082
	.zero		2


//--------------------- .nv.info                  --------------------------
	.section	.nv.info,"",@"SHT_CUDA_INFO"
	.align	4


	//----- nvinfo : EIATTR_REGCOUNT
	.align		4
        /*0000*/ 	.byte	0x04, 0x2f
        /*0002*/ 	.short	(.L_1 - .L_0)
	.align		4
.L_0:
        /*0004*/ 	.word	index@(_Z16PreprocessKernelPKhPfiiiiii)
        /*0008*/ 	.word	0x00000012


	//----- nvinfo : EIATTR_FRAME_SIZE
	.align		4
.L_1:
        /*000c*/ 	.byte	0x04, 0x11
        /*000e*/ 	.short	(.L_3 - .L_2)
	.align		4
.L_2:
        /*0010*/ 	.word	index@($__internal_0_$__cuda_sm3x_div_rn_noftz_f32_slowpath)
        /*0014*/ 	.word	0x00000000


	//----- nvinfo : EIATTR_FRAME_SIZE
	.align		4
.L_3:
        /*0018*/ 	.byte	0x04, 0x11
        /*001a*/ 	.short	(.L_5 - .L_4)
	.align		4
.L_4:
        /*001c*/ 	.word	index@(_Z16PreprocessKernelPKhPfiiiiii)
        /*0020*/ 	.word	0x00000000


	//----- nvinfo : EIATTR_MIN_STACK_SIZE
	.align		4
.L_5:
        /*0024*/ 	.byte	0x04, 0x12
        /*0026*/ 	.short	(.L_7 - .L_6)
	.align		4
.L_6:
        /*0028*/ 	.word	index@(_Z16PreprocessKernelPKhPfiiiiii)
        /*002c*/ 	.word	0x00000000
.L_7:


//--------------------- .nv.compat                --------------------------
	.section	.nv.compat,"",@"SHT_CUDA_COMPAT_INFO"
	.align	4
        /*0000*/ 	.byte	0x02, 0x09, 0x00, 0x00, 0x02, 0x02, 0x01, 0x00, 0x02, 0x05, 0x05, 0x00, 0x03, 0x07, 0x01, 0x01
        /*0010*/ 	.byte	0x02, 0x03, 0x00, 0x00, 0x02, 0x06, 0x01, 0x00, 0x04, 0x0b, 0x08, 0x00, 0x01, 0x00, 0x00, 0x00
        /*0020*/ 	.byte	0x00, 0x00, 0x00, 0x00


//--------------------- .nv.info._Z16PreprocessKernelPKhPfiiiiii --------------------------
	.section	.nv.info._Z16PreprocessKernelPKhPfiiiiii,"",@"SHT_CUDA_INFO"
	.sectionflags	@""
	.align	4


	//----- nvinfo : EIATTR_CUDA_API_VERSION
	.align		4
        /*0000*/ 	.byte	0x04, 0x37
        /*0002*/ 	.short	(.L_9 - .L_8)
.L_8:
        /*0004*/ 	.word	0x00000082


	//----- nvinfo : EIATTR_KPARAM_INFO
	.align		4
.L_9:
        /*0008*/ 	.byte	0x04, 0x17
        /*000a*/ 	.short	(.L_11 - .L_10)
.L_10:
        /*000c*/ 	.word	0x00000000
        /*0010*/ 	.short	0x0007
        /*0012*/ 	.short	0x0024
        /*0014*/ 	.byte	0x00, 0xf0, 0x11, 0x00


	//----- nvinfo : EIATTR_KPARAM_INFO
	.align		4
.L_11:
        /*0018*/ 	.byte	0x04, 0x17
        /*001a*/ 	.short	(.L_13 - .L_12)
.L_12:
        /*001c*/ 	.word	0x00000000
        /*0020*/ 	.short	0x0006
        /*0022*/ 	.short	0x0020
        /*0024*/ 	.byte	0x00, 0xf0, 0x11, 0x00


	//----- nvinfo : EIATTR_KPARAM_INFO
	.align		4
.L_13:
        /*0028*/ 	.byte	0x04, 0x17
        /*002a*/ 	.short	(.L_15 - .L_14)
.L_14:
        /*002c*/ 	.word	0x00000000
        /*0030*/ 	.short	0x0005
        /*0032*/ 	.short	0x001c
        /*0034*/ 	.byte	0x00, 0xf0, 0x11, 0x00


	//----- nvinfo : EIATTR_KPARAM_INFO
	.align		4
.L_15:
        /*0038*/ 	.byte	0x04, 0x17
        /*003a*/ 	.short	(.L_17 - .L_16)
.L_16:
        /*003c*/ 	.word	0x00000000
        /*0040*/ 	.short	0x0004
        /*0042*/ 	.short	0x0018
        /*0044*/ 	.byte	0x00, 0xf0, 0x11, 0x00


	//----- nvinfo : EIATTR_KPARAM_INFO
	.align		4
.L_17:
        /*0048*/ 	.byte	0x04, 0x17
        /*004a*/ 	.short	(.L_19 - .L_18)
.L_18:
        /*004c*/ 	.word	0x00000000
        /*0050*/ 	.short	0x0003
        /*0052*/ 	.short	0x0014
        /*0054*/ 	.byte	0x00, 0xf0, 0x11, 0x00


	//----- nvinfo : EIATTR_KPARAM_INFO
	.align		4
.L_19:
        /*0058*/ 	.byte	0x04, 0x17
        /*005a*/ 	.short	(.L_21 - .L_20)
.L_20:
        /*005c*/ 	.word	0x00000000
        /*0060*/ 	.short	0x0002
        /*0062*/ 	.short	0x0010
        /*0064*/ 	.byte	0x00, 0xf0, 0x11, 0x00


	//----- nvinfo : EIATTR_KPARAM_INFO
	.align		4
.L_21:
        /*0068*/ 	.byte	0x04, 0x17
        /*006a*/ 	.short	(.L_23 - .L_22)
.L_22:
        /*006c*/ 	.word	0x00000000
        /*0070*/ 	.short	0x0001
        /*0072*/ 	.short	0x0008
        /*0074*/ 	.byte	0x00, 0xf5, 0x21, 0x00


	//----- nvinfo : EIATTR_KPARAM_INFO
	.align		4
.L_23:
        /*0078*/ 	.byte	0x04, 0x17
        /*007a*/ 	.short	(.L_25 - .L_24)
.L_24:
        /*007c*/ 	.word	0x00000000
        /*0080*/ 	.short	0x0000
        /*0082*/ 	.short	0x0000
        /*0084*/ 	.byte	0x00, 0xf5, 0x21, 0x00


	//----- nvinfo : EIATTR_SPARSE_MMA_MASK
	.align		4
.L_25:
        /*0088*/ 	.byte	0x03, 0x50
        /*008a*/ 	.short	0x0000


	//----- nvinfo : EIATTR_MAXREG_COUNT
	.align		4
        /*008c*/ 	.byte	0x03, 0x1b
        /*008e*/ 	.short	0x00ff


	//----- nvinfo : EIATTR_MERCURY_ISA_VERSION
	.align		4
        /*0090*/ 	.byte	0x03, 0x5f
        /*0092*/ 	.short	0x0101


	//----- nvinfo : EIATTR_VRC_CTA_INIT_COUNT
	.align		4
        /*0094*/ 	.byte	0x02, 0x4a
	.zero		1
	.zero		1


	//----- nvinfo : EIATTR_EXIT_INSTR_OFFSETS
	.align		4
        /*0098*/ 	.byte	0x04, 0x1c
        /*009a*/ 	.short	(.L_27 - .L_26)


	//   ....[0]....
.L_26:
        /*009c*/ 	.word	0x000000c0


	//   ....[1]....
        /*00a0*/ 	.word	0x00000800


	//----- nvinfo : EIATTR_CRS_STACK_SIZE
	.align		4
.L_27:
        /*00a4*/ 	.byte	0x04, 0x1e
        /*00a6*/ 	.short	(.L_29 - .L_28)
.L_28:
        /*00a8*/ 	.word	0x00000000


	//----- nvinfo : EIATTR_CBANK_PARAM_SIZE
	.align		4
.L_29:
        /*00ac*/ 	.byte	0x03, 0x19
        /*00ae*/ 	.short	0x0028


	//----- nvinfo : EIATTR_PARAM_CBANK
	.align		4
        /*00b0*/ 	.byte	0x04, 0x0a
        /*00b2*/ 	.short	(.L_31 - .L_30)
	.align		4
.L_30:
        /*00b4*/ 	.word	index@(.nv.constant0._Z16PreprocessKernelPKhPfiiiiii)
        /*00b8*/ 	.short	0x0380
        /*00ba*/ 	.short	0x0028


	//----- nvinfo : EIATTR_SW_WAR
	.align		4
.L_31:
        /*00bc*/ 	.byte	0x04, 0x36
        /*00be*/ 	.short	(.L_33 - .L_32)
.L_32:
        /*00c0*/ 	.word	0x00000008
.L_33:


//--------------------- .nv.callgraph             --------------------------
	.section	.nv.callgraph,"",@"SHT_CUDA_CALLGRAPH"
	.align	4
	.sectionentsize	8
	.align		4
        /*0000*/ 	.word	0x00000000
	.align		4
        /*0004*/ 	.word	0xffffffff
	.align		4
        /*0008*/ 	.word	0x00000000
	.align		4
        /*000c*/ 	.word	0xfffffffe
	.align		4
        /*0010*/ 	.word	0x00000000
	.align		4
        /*0014*/ 	.word	0xfffffffd
	.align		4
        /*0018*/ 	.word	0x00000000
	.align		4
        /*001c*/ 	.word	0xfffffffc


//--------------------- .text._Z16PreprocessKernelPKhPfiiiiii --------------------------
	.section	.text._Z16PreprocessKernelPKhPfiiiiii,"ax",@progbits
	.align	128
        .global         _Z16PreprocessKernelPKhPfiiiiii
        .type           _Z16PreprocessKernelPKhPfiiiiii,@function
        .size           _Z16PreprocessKernelPKhPfiiiiii,(.L_x_20 - _Z16PreprocessKernelPKhPfiiiiii)
        .other          _Z16PreprocessKernelPKhPfiiiiii,@"STO_CUDA_ENTRY STV_DEFAULT"
_Z16PreprocessKernelPKhPfiiiiii:
.text._Z16PreprocessKernelPKhPfiiiiii:
[----:B------:R-:W-:Y:S01]  /*0000*/  LDC R1, c[0x0][0x37c] ;  /* 0x0000df00ff017b82 */ /* 0x000fe20000000800 */
[----:B------:R-:W0:Y:S07]  /*0010*/  S2R R3, SR_TID.Y ;  /* 0x0000000000037919 */ /* 0x000e2e0000002200 */
[----:B------:R-:W1:Y:S01]  /*0020*/  LDC R5, c[0x0][0x360] ;  /* 0x0000d800ff057b82 */ /* 0x000e620000000800 */
[----:B------:R-:W2:Y:S01]  /*0030*/  LDCU.64 UR6, c[0x0][0x398] ;  /* 0x00007300ff0677ac */ /* 0x000ea20008000a00 */
[----:B------:R-:W1:Y:S06]  /*0040*/  S2R R0, SR_TID.X ;  /* 0x0000000000007919 */ /* 0x000e6c0000002100 */
[----:B------:R-:W0:Y:S08]  /*0050*/  S2UR UR5, SR_CTAID.Y ;  /* 0x00000000000579c3 */ /* 0x000e300000002600 */
[----:B------:R-:W0:Y:S08]  /*0060*/  LDC R4, c[0x0][0x364] ;  /* 0x0000d900ff047b82 */ /* 0x000e300000000800 */
[----:B------:R-:W1:Y:S01]  /*0070*/  S2UR UR4, SR_CTAID.X ;  /* 0x00000000000479c3 */ /* 0x000e620000002500 */
[----:B0-----:R-:W-:-:S05]  /*0080*/  IMAD R4, R4, UR5, R3 ;  /* 0x0000000504047c24 */ /* 0x001fca000f8e0203 */
[----:B--2---:R-:W-:Y:S01]  /*0090*/  ISETP.GE.AND P0, PT, R4, UR7, PT ;  /* 0x0000000704007c0c */ /* 0x004fe2000bf06270 */
[----:B-1----:R-:W-:-:S05]  /*00a0*/  IMAD R5, R5, UR4, R0 ;  /* 0x0000000405057c24 */ /* 0x002fca000f8e0200 */
[----:B------:R-:W-:-:S13]  /*00b0*/  ISETP.GE.OR P0, PT, R5, UR6, P0 ;  /* 0x0000000605007c0c */ /* 0x000fda0008706670 */
[----:B------:R-:W-:Y:S05]  /*00c0*/  @P0 EXIT ;  /* 0x000000000000094d */ /* 0x000fea0003800000 */
[----:B------:R-:W0:Y:S01]  /*00d0*/  LDCU UR4, c[0x0][0x390] ;  /* 0x00007200ff0477ac */ /* 0x000e220008000800 */
[----:B------:R-:W-:-:S04]  /*00e0*/  I2FP.F32.S32 R3, UR6 ;  /* 0x0000000600037c45 */ /* 0x000fc80008201400 */
[----:B------:R-:W1:Y:S01]  /*00f0*/  MUFU.RCP R2, R3 ;  /* 0x0000000300027308 */ /* 0x000e620000001000 */
[----:B0-----:R-:W-:-:S07]  /*0100*/  I2FP.F32.S32 R0, UR4 ;  /* 0x0000000400007c45 */ /* 0x001fce0008201400 */
[----:B------:R-:W0:Y:S01]  /*0110*/  FCHK P0, R0, R3 ;  /* 0x0000000300007302 */ /* 0x000e220000000000 */
[----:B-1----:R-:W-:-:S04]  /*0120*/  FFMA R7, -R3, R2, 1 ;  /* 0x3f80000003077423 */ /* 0x002fc80000000102 */
[----:B------:R-:W-:-:S04]  /*0130*/  FFMA R7, R2, R7, R2 ;  /* 0x0000000702077223 */ /* 0x000fc80000000002 */
[----:B------:R-:W-:-:S04]  /*0140*/  FFMA R2, R0, R7, RZ ;  /* 0x0000000700027223 */ /* 0x000fc800000000ff */
[----:B------:R-:W-:-:S04]  /*0150*/  FFMA R6, -R3, R2, R0 ;  /* 0x0000000203067223 */ /* 0x000fc80000000100 */
[----:B------:R-:W-:Y:S01]  /*0160*/  FFMA R2, R7, R6, R2 ;  /* 0x0000000607027223 */ /* 0x000fe20000000002 */
[----:B0-----:R-:W-:Y:S06]  /*0170*/  @!P0 BRA `(.L_x_0) ;  /* 0x00000000000c8947 */ /* 0x001fec0003800000 */
[----:B------:R-:W-:-:S07]  /*0180*/  MOV R8, 0x1a0 ;  /* 0x000001a000087802 */ /* 0x000fce0000000f00 */
[----:B------:R-:W-:Y:S05]  /*0190*/  CALL.REL.NOINC `($__internal_0_$__cuda_sm3x_div_rn_noftz_f32_slowpath) ;  /* 0x00000004009c7944 */ /* 0x000fea0003c00000 */
[----:B------:R-:W-:-:S07]  /*01a0*/  IMAD.MOV.U32 R2, RZ, RZ, R3 ;  /* 0x000000ffff027224 */ /* 0x000fce00078e0003 */
.L_x_0:
[----:B------:R-:W0:Y:S01]  /*01b0*/  LDCU UR4, c[0x0][0x39c] ;  /* 0x00007380ff0477ac */ /* 0x000e220008000800 */
[----:B------:R-:W1:Y:S01]  /*01c0*/  LDCU.64 UR8, c[0x0][0x358] ;  /* 0x00006b00ff0877ac */ /* 0x000e620008000a00 */
[----:B0-----:R-:W-:Y:S01]  /*01d0*/  I2FP.F32.U32 R3, UR4 ;  /* 0x0000000400037c45 */ /* 0x001fe20008201000 */
[----:B------:R-:W0:Y:S03]  /*01e0*/  LDCU UR4, c[0x0][0x394] ;  /* 0x00007280ff0477ac */ /* 0x000e260008000800 */
[----:B------:R-:W2:Y:S01]  /*01f0*/  MUFU.RCP R6, R3 ;  /* 0x0000000300067308 */ /* 0x000ea20000001000 */
[----:B0-----:R-:W-:Y:S01]  /*0200*/  I2FP.F32.S32 R0, UR4 ;  /* 0x0000000400007c45 */ /* 0x001fe20008201400 */
[----:B--2---:R-:W-:-:S06]  /*0210*/  FFMA R7, -R3, R6, 1 ;  /* 0x3f80000003077423 */ /* 0x004fcc0000000106 */
[----:B------:R-:W0:Y:S01]  /*0220*/  FCHK P0, R0, R3 ;  /* 0x0000000300007302 */ /* 0x000e220000000000 */
[----:B------:R-:W-:-:S04]  /*0230*/  FFMA R7, R6, R7, R6 ;  /* 0x0000000706077223 */ /* 0x000fc80000000006 */
[----:B------:R-:W-:-:S04]  /*0240*/  FFMA R6, R0, R7, RZ ;  /* 0x0000000700067223 */ /* 0x000fc800000000ff */
[----:B------:R-:W-:-:S04]  /*0250*/  FFMA R8, -R3, R6, R0 ;  /* 0x0000000603087223 */ /* 0x000fc80000000100 */
[----:B------:R-:W-:Y:S01]  /*0260*/  FFMA R6, R7, R8, R6 ;  /* 0x0000000807067223 */ /* 0x000fe20000000006 */
[----:B01----:R-:W-:Y:S06]  /*0270*/  @!P0 BRA `(.L_x_1) ;  /* 0x00000000000c8947 */ /* 0x003fec0003800000 */
[----:B------:R-:W-:-:S07]  /*0280*/  MOV R8, 0x2a0 ;  /* 0x000002a000087802 */ /* 0x000fce0000000f00 */
[----:B------:R-:W-:Y:S05]  /*0290*/  CALL.REL.NOINC `($__internal_0_$__cuda_sm3x_div_rn_noftz_f32_slowpath) ;  /* 0x00000004005c7944 */ /* 0x000fea0003c00000 */
[----:B------:R-:W-:-:S07]  /*02a0*/  IMAD.MOV.U32 R6, RZ, RZ, R3 ;  /* 0x000000ffff067224 */ /* 0x000fce00078e0003 */
.L_x_1:
[----:B------:R-:W-:Y:S01]  /*02b0*/  I2FP.F32.U32 R7, R4 ;  /* 0x0000000400077245 */ /* 0x000fe20000201000 */
[----:B------:R-:W0:Y:S01]  /*02c0*/  LDC.64 R8, c[0x0][0x390] ;  /* 0x0000e400ff087b82 */ /* 0x000e220000000a00 */
[----:B------:R-:W-:Y:S01]  /*02d0*/  I2FP.F32.S32 R3, R5 ;  /* 0x0000000500037245 */ /* 0x000fe20000201400 */
[----:B------:R-:W1:Y:S02]  /*02e0*/  LDCU.64 UR4, c[0x0][0x380] ;  /* 0x00007000ff0477ac */ /* 0x000e640008000a00 */
[----:B------:R-:W-:Y:S02]  /*02f0*/  FMUL R6, R7, R6 ;  /* 0x0000000607067220 */ /* 0x000fe40000400000 */
[----:B------:R-:W-:Y:S01]  /*0300*/  FMUL R3, R3, R2 ;  /* 0x0000000203037220 */ /* 0x000fe20000400000 */
[----:B------:R-:W2:Y:S03]  /*0310*/  LDCU UR6, c[0x0][0x398] ;  /* 0x00007300ff0677ac */ /* 0x000ea60008000800 */
[----:B------:R-:W0:Y:S08]  /*0320*/  F2I.TRUNC.NTZ R6, R6 ;  /* 0x0000000600067305 */ /* 0x000e30000020f100 */
[----:B------:R-:W3:Y:S01]  /*0330*/  F2I.TRUNC.NTZ R3, R3 ;  /* 0x0000000300037305 */ /* 0x000ee2000020f100 */
[----:B0-----:R-:W-:-:S02]  /*0340*/  VIADDMNMX R0, R9, 0xffffffff, R6, PT ;  /* 0xffffffff09007846 */ /* 0x001fc40003800106 */
[----:B---3--:R-:W-:-:S05]  /*0350*/  VIADDMNMX R7, R8, 0xffffffff, R3, PT ;  /* 0xffffffff08077846 */ /* 0x008fca0003800103 */
[----:B------:R-:W-:-:S04]  /*0360*/  IMAD R0, R0, R8, R7 ;  /* 0x0000000800007224 */ /* 0x000fc800078e0207 */
[----:B------:R-:W-:-:S05]  /*0370*/  IMAD R0, R0, 0x3, RZ ;  /* 0x0000000300007824 */ /* 0x000fca00078e02ff */
[----:B-1----:R-:W-:-:S04]  /*0380*/  IADD3 R8, P0, PT, R0, UR4, RZ ;  /* 0x0000000400087c10 */ /* 0x002fc8000ff1e0ff */
[----:B------:R-:W-:Y:S01]  /*0390*/  LEA.HI.X.SX32 R9, R0, UR5, 0x1, P0 ;  /* 0x0000000500097c11 */ /* 0x000fe200080f0eff */
[----:B------:R-:W0:Y:S04]  /*03a0*/  LDCU.64 UR4, c[0x0][0x3a0] ;  /* 0x00007400ff0477ac */ /* 0x000e280008000a00 */
[----:B------:R-:W3:Y:S01]  /*03b0*/  LDG.E.U8.CONSTANT R0, desc[UR8][R8.64+0x2] ;  /* 0x0000020808007981 */ /* 0x000ee2000c1e9100 */
[----:B------:R-:W-:Y:S02]  /*03c0*/  HFMA2 R3, -RZ, RZ, 3.748046875, 0 ;  /* 0x437f0000ff037431 */ /* 0x000fe400000001ff */
[----:B------:R-:W-:Y:S01]  /*03d0*/  IMAD.MOV.U32 R10, RZ, RZ, 0x3b808081 ;  /* 0x3b808081ff0a7424 */ /* 0x000fe200078e00ff */
[----:B------:R-:W5:Y:S01]  /*03e0*/  LDG.E.U8.CONSTANT R2, desc[UR8][R8.64] ;  /* 0x0000000808027981 */ /* 0x000f62000c1e9100 */
[----:B------:R-:W-:Y:S03]  /*03f0*/  BSSY.RECONVERGENT B0, `(.L_x_2) ;  /* 0x0000011000007945 */ /* 0x000fe60003800200 */
[----:B------:R1:W5:Y:S01]  /*0400*/  LDG.E.U8.CONSTANT R6, desc[UR8][R8.64+0x1] ;  /* 0x0000010808067981 */ /* 0x000362000c1e9100 */
[----:B------:R-:W-:Y:S01]  /*0410*/  FFMA R3, R10, -R3, 1 ;  /* 0x3f8000000a037423 */ /* 0x000fe20000000803 */
[----:B0-----:R-:W-:-:S03]  /*0420*/  VIADD R5, R5, UR4 ;  /* 0x0000000405057c36 */ /* 0x001fc60008000000 */
[----:B------:R-:W-:Y:S01]  /*0430*/  FFMA R3, R3, R10, 0.0039215688593685626984 ;  /* 0x3b80808103037423 */ /* 0x000fe2000000000a */
[----:B--2---:R-:W-:Y:S01]  /*0440*/  ULEA UR4, UR4, UR6, 0x1 ;  /* 0x0000000604047291 */ /* 0x004fe2000f8e08ff */
[----:B------:R-:W-:-:S05]  /*0450*/  VIADD R4, R4, UR5 ;  /* 0x0000000504047c36 */ /* 0x000fca0008000000 */
[----:B------:R-:W-:Y:S01]  /*0460*/  IMAD R4, R4, UR4, R5 ;  /* 0x0000000404047c24 */ /* 0x000fe2000f8e0205 */
[----:B---3--:R-:W-:-:S04]  /*0470*/  I2FP.F32.U32 R0, R0 ;  /* 0x0000000000007245 */ /* 0x008fc80000201000 */
[----:B------:R-:W0:Y:S01]  /*0480*/  FCHK P0, R0, 255 ;  /* 0x437f000000007902 */ /* 0x000e220000000000 */
[----:B------:R-:W-:-:S04]  /*0490*/  FFMA R7, R0, R3, RZ ;  /* 0x0000000300077223 */ /* 0x000fc800000000ff */
[----:B-1----:R-:W-:-:S04]  /*04a0*/  FFMA R8, R7, -255, R0 ;  /* 0xc37f000007087823 */ /* 0x002fc80000000000 */
[----:B------:R-:W-:Y:S01]  /*04b0*/  FFMA R3, R3, R8, R7 ;  /* 0x0000000803037223 */ /* 0x000fe20000000007 */
[----:B0-----:R-:W-:Y:S06]  /*04c0*/  @!P0 BRA `(.L_x_3) ;  /* 0x00000000000c8947 */ /* 0x001fec0003800000 */
[----:B------:R-:W-:Y:S01]  /*04d0*/  IMAD.MOV.U32 R3, RZ, RZ, 0x437f0000 ;  /* 0x437f0000ff037424 */ /* 0x000fe200078e00ff */
[----:B------:R-:W-:-:S07]  /*04e0*/  MOV R8, 0x500 ;  /* 0x0000050000087802 */ /* 0x000fce0000000f00 */
[----:B-----5:R-:W-:Y:S05]  /*04f0*/  CALL.REL.NOINC `($__internal_0_$__cuda_sm3x_div_rn_noftz_f32_slowpath) ;  /* 0x0000000000c47944 */ /* 0x020fea0003c00000 */
.L_x_3:
[----:B------:R-:W-:Y:S05]  /*0500*/  BSYNC.RECONVERGENT B0 ;  /* 0x0000000000007941 */ /* 0x000fea0003800200 */
.L_x_2:
[----:B------:R-:W0:Y:S01]  /*0510*/  LDC.64 R12, c[0x0][0x388] ;  /* 0x0000e200ff0c7b82 */ /* 0x000e220000000a00 */
[----:B-----5:R-:W-:Y:S01]  /*0520*/  LOP3.LUT R6, R6, 0xffff, RZ, 0xc0, !PT ;  /* 0x0000ffff06067812 */ /* 0x020fe200078ec0ff */
[----:B------:R-:W-:Y:S01]  /*0530*/  IMAD.MOV.U32 R7, RZ, RZ, 0x437f0000 ;  /* 0x437f0000ff077424 */ /* 0x000fe200078e00ff */
[----:B------:R-:W-:Y:S01]  /*0540*/  MOV R0, 0x3b808081 ;  /* 0x3b80808100007802 */ /* 0x000fe20000000f00 */
[----:B------:R-:W-:Y:S04]  /*0550*/  BSSY.RECONVERGENT B0, `(.L_x_4) ;  /* 0x0000015000007945 */ /* 0x000fe80003800200 */
[----:B------:R-:W1:Y:S01]  /*0560*/  LDC.64 R10, c[0x0][0x3a0] ;  /* 0x0000e800ff0a7b82 */ /* 0x000e620000000a00 */
[----:B------:R-:W-:-:S04]  /*0570*/  FFMA R7, R0, -R7, 1 ;  /* 0x3f80000000077423 */ /* 0x000fc80000000807 */
[----:B------:R-:W-:-:S03]  /*0580*/  FFMA R0, R7, R0, 0.0039215688593685626984 ;  /* 0x3b80808107007423 */ /* 0x000fc60000000000 */
[----:B------:R-:W1:Y:S01]  /*0590*/  LDC.64 R8, c[0x0][0x398] ;  /* 0x0000e600ff087b82 */ /* 0x000e620000000a00 */
[----:B0-----:R-:W-:Y:S01]  /*05a0*/  IMAD.WIDE R4, R4, 0x4, R12 ;  /* 0x0000000404047825 */ /* 0x001fe200078e020c */
[----:B------:R-:W-:-:S04]  /*05b0*/  I2FP.F32.U32 R12, R6 ;  /* 0x00000006000c7245 */ /* 0x000fc80000201000 */
[----:B------:R0:W-:Y:S01]  /*05c0*/  STG.E desc[UR8][R4.64], R3 ;  /* 0x0000000304007986 */ /* 0x0001e2000c101908 */
[----:B------:R-:W2:Y:S01]  /*05d0*/  FCHK P0, R12, 255 ;  /* 0x437f00000c007902 */ /* 0x000ea20000000000 */
[----:B------:R-:W-:-:S04]  /*05e0*/  FFMA R7, R0, R12, RZ ;  /* 0x0000000c00077223 */ /* 0x000fc800000000ff */
[----:B------:R-:W-:Y:S01]  /*05f0*/  FFMA R6, R7, -255, R12 ;  /* 0xc37f000007067823 */ /* 0x000fe2000000000c */
[----:B-1----:R-:W-:Y:S02]  /*0600*/  IMAD R8, R10, 0x2, R8 ;  /* 0x000000020a087824 */ /* 0x002fe400078e0208 */
[----:B------:R-:W-:Y:S02]  /*0610*/  IMAD R11, R11, 0x2, R9 ;  /* 0x000000020b0b7824 */ /* 0x000fe400078e0209 */
[----:B------:R-:W-:Y:S02]  /*0620*/  FFMA R9, R0, R6, R7 ;  /* 0x0000000600097223 */ /* 0x000fe40000000007 */
[----:B------:R-:W-:Y:S01]  /*0630*/  IMAD R7, R8, R11, RZ ;  /* 0x0000000b08077224 */ /* 0x000fe200078e02ff */
[----:B0-2---:R-:W-:Y:S06]  /*0640*/  @!P0 BRA `(.L_x_5) ;  /* 0x0000000000148947 */ /* 0x005fec0003800000 */
[----:B------:R-:W-:Y:S01]  /*0650*/  MOV R0, R12 ;  /* 0x0000000c00007202 */ /* 0x000fe20000000f00 */
[----:B------:R-:W-:Y:S01]  /*0660*/  IMAD.MOV.U32 R3, RZ, RZ, 0x437f0000 ;  /* 0x437f0000ff037424 */ /* 0x000fe200078e00ff */
[----:B------:R-:W-:-:S07]  /*0670*/  MOV R8, 0x690 ;  /* 0x0000069000087802 */ /* 0x000fce0000000f00 */
[----:B------:R-:W-:Y:S05]  /*0680*/  CALL.REL.NOINC `($__internal_0_$__cuda_sm3x_div_rn_noftz_f32_slowpath) ;  /* 0x0000000000607944 */ /* 0x000fea0003c00000 */
[----:B------:R-:W-:-:S07]  /*0690*/  IMAD.MOV.U32 R9, RZ, RZ, R3 ;  /* 0x000000ffff097224 */ /* 0x000fce00078e0003 */
.L_x_5:
[----:B------:R-:W-:Y:S05]  /*06a0*/  BSYNC.RECONVERGENT B0 ;  /* 0x0000000000007941 */ /* 0x000fea0003800200 */
.L_x_4:
[----:B------:R-:W-:Y:S02]  /*06b0*/  HFMA2 R3, -RZ, RZ, 3.748046875, 0 ;  /* 0x437f0000ff037431 */ /* 0x000fe400000001ff */
[----:B------:R-:W-:Y:S01]  /*06c0*/  IMAD.WIDE R4, R7, 0x4, R4 ;  /* 0x0000000407047825 */ /* 0x000fe200078e0204 */
[----:B------:R-:W-:Y:S01]  /*06d0*/  LOP3.LUT R2, R2, 0xffff, RZ, 0xc0, !PT ;  /* 0x0000ffff02027812 */ /* 0x000fe200078ec0ff */
[----:B------:R-:W-:Y:S02]  /*06e0*/  BSSY.RECONVERGENT B0, `(.L_x_6) ;  /* 0x000000f000007945 */ /* 0x000fe40003800200 */
[----:B------:R-:W-:Y:S01]  /*06f0*/  IMAD.MOV.U32 R0, RZ, RZ, 0x3b808081 ;  /* 0x3b808081ff007424 */ /* 0x000fe200078e00ff */
[----:B------:R-:W-:Y:S01]  /*0700*/  I2FP.F32.U32 R6, R2 ;  /* 0x0000000200067245 */ /* 0x000fe20000201000 */
[----:B------:R0:W-:Y:S03]  /*0710*/  STG.E desc[UR8][R4.64], R9 ;  /* 0x0000000904007986 */ /* 0x0001e6000c101908 */
[----:B------:R-:W1:Y:S01]  /*0720*/  FCHK P0, R6, 255 ;  /* 0x437f000006007902 */ /* 0x000e620000000000 */
[----:B------:R-:W-:-:S04]  /*0730*/  FFMA R3, R0, -R3, 1 ;  /* 0x3f80000000037423 */ /* 0x000fc80000000803 */
[----:B------:R-:W-:-:S04]  /*0740*/  FFMA R0, R3, R0, 0.0039215688593685626984 ;  /* 0x3b80808103007423 */ /* 0x000fc80000000000 */
[----:B------:R-:W-:-:S04]  /*0750*/  FFMA R3, R0, R6, RZ ;  /* 0x0000000600037223 */ /* 0x000fc800000000ff */
[----:B------:R-:W-:-:S04]  /*0760*/  FFMA R2, R3, -255, R6 ;  /* 0xc37f000003027823 */ /* 0x000fc80000000006 */
[----:B------:R-:W-:Y:S01]  /*0770*/  FFMA R3, R0, R2, R3 ;  /* 0x0000000200037223 */ /* 0x000fe20000000003 */
[----:B01----:R-:W-:Y:S06]  /*0780*/  @!P0 BRA `(.L_x_7) ;  /* 0x0000000000108947 */ /* 0x003fec0003800000 */
[----:B------:R-:W-:Y:S01]  /*0790*/  IMAD.MOV.U32 R0, RZ, RZ, R6 ;  /* 0x000000ffff007224 */ /* 0x000fe200078e0006 */
[----:B------:R-:W-:Y:S01]  /*07a0*/  MOV R8, 0x7d0 ;  /* 0x000007d000087802 */ /* 0x000fe20000000f00 */
[----:B------:R-:W-:-:S07]  /*07b0*/  IMAD.MOV.U32 R3, RZ, RZ, 0x437f0000 ;  /* 0x437f0000ff037424 */ /* 0x000fce00078e00ff */
[----:B------:R-:W-:Y:S05]  /*07c0*/  CALL.REL.NOINC `($__internal_0_$__cuda_sm3x_div_rn_noftz_f32_slowpath) ;  /* 0x0000000000107944 */ /* 0x000fea0003c00000 */
.L_x_7:
[----:B------:R-:W-:Y:S05]  /*07d0*/  BSYNC.RECONVERGENT B0 ;  /* 0x0000000000007941 */ /* 0x000fea0003800200 */
.L_x_6:
[----:B------:R-:W-:-:S05]  /*07e0*/  IMAD.WIDE R4, R7, 0x4, R4 ;  /* 0x0000000407047825 */ /* 0x000fca00078e0204 */
[----:B------:R-:W-:Y:S01]  /*07f0*/  STG.E desc[UR8][R4.64], R3 ;  /* 0x0000000304007986 */ /* 0x000fe2000c101908 */
[----:B------:R-:W-:Y:S05]  /*0800*/  EXIT ;  /* 0x000000000000794d */ /* 0x000fea0003800000 */
        .weak           $__internal_0_$__cuda_sm3x_div_rn_noftz_f32_slowpath
        .type           $__internal_0_$__cuda_sm3x_div_rn_noftz_f32_slowpath,@function
        .size           $__internal_0_$__cuda_sm3x_div_rn_noftz_f32_slowpath,(.L_x_20 - $__internal_0_$__cuda_sm3x_div_rn_noftz_f32_slowpath)
$__internal_0_$__cuda_sm3x_div_rn_noftz_f32_slowpath:
[----:B------:R-:W-:Y:S01]  /*0810*/  SHF.R.U32.HI R9, RZ, 0x17, R3 ;  /* 0x00000017ff097819 */ /* 0x000fe20000011603 */
[----:B------:R-:W-:Y:S01]  /*0820*/  BSSY.RECONVERGENT B1, `(.L_x_8) ;  /* 0x0000062000017945 */ /* 0x000fe20003800200 */
[----:B------:R-:W-:Y:S02]  /*0830*/  SHF.R.U32.HI R10, RZ, 0x17, R0 ;  /* 0x00000017ff0a7819 */ /* 0x000fe40000011600 */
[----:B------:R-:W-:Y:S02]  /*0840*/  LOP3.LUT R9, R9, 0xff, RZ, 0xc0, !PT ;  /* 0x000000ff09097812 */ /* 0x000fe400078ec0ff */
[----:B------:R-:W-:-:S03]  /*0850*/  LOP3.LUT R11, R10, 0xff, RZ, 0xc0, !PT ;  /* 0x000000ff0a0b7812 */ /* 0x000fc600078ec0ff */
[----:B------:R-:W-:Y:S01]  /*0860*/  VIADD R13, R9, 0xffffffff ;  /* 0xffffffff090d7836 */ /* 0x000fe20000000000 */
[----:B------:R-:W-:-:S04]  /*0870*/  IADD3 R12, PT, PT, R11, -0x1, RZ ;  /* 0xffffffff0b0c7810 */ /* 0x000fc80007ffe0ff */
[----:B------:R-:W-:-:S04]  /*0880*/  ISETP.GT.U32.AND P0, PT, R13, 0xfd, PT ;  /* 0x000000fd0d00780c */ /* 0x000fc80003f04070 */
[----:B------:R-:W-:-:S13]  /*0890*/  ISETP.GT.U32.OR P0, PT, R12, 0xfd, P0 ;  /* 0x000000fd0c00780c */ /* 0x000fda0000704470 */
[----:B------:R-:W-:Y:S01]  /*08a0*/  @!P0 IMAD.MOV.U32 R10, RZ, RZ, RZ ;  /* 0x000000ffff0a8224 */ /* 0x000fe200078e00ff */
[----:B------:R-:W-:Y:S06]  /*08b0*/  @!P0 BRA `(.L_x_9) ;  /* 0x00000000005c8947 */ /* 0x000fec0003800000 */
[----:B------:R-:W-:Y:S02]  /*08c0*/  FSETP.GTU.FTZ.AND P0, PT, |R0|, +INF , PT ;  /* 0x7f8000000000780b */ /* 0x000fe40003f1c200 */
[----:B------:R-:W-:-:S04]  /*08d0*/  FSETP.GTU.FTZ.AND P1, PT, |R3|, +INF , PT ;  /* 0x7f8000000300780b */ /* 0x000fc80003f3c200 */
[----:B------:R-:W-:-:S13]  /*08e0*/  PLOP3.LUT P0, PT, P0, P1, PT, 0xf8, 0x8f ;  /* 0x00000000008f781c */ /* 0x000fda0000703f70 */
[----:B------:R-:W-:Y:S05]  /*08f0*/  @P0 BRA `(.L_x_10) ;  /* 0x00000004004c0947 */ /* 0x000fea0003800000 */
[----:B------:R-:W-:-:S13]  /*0900*/  LOP3.LUT P0, RZ, R3, 0x7fffffff, R0, 0xc8, !PT ;  /* 0x7fffffff03ff7812 */ /* 0x000fda000780c800 */
[----:B------:R-:W-:Y:S05]  /*0910*/  @!P0 BRA `(.L_x_11) ;  /* 0x00000004003c8947 */ /* 0x000fea0003800000 */
[C---:B------:R-:W-:Y:S02]  /*0920*/  FSETP.NEU.FTZ.AND P2, PT, |R0|.reuse, +INF , PT ;  /* 0x7f8000000000780b */ /* 0x040fe40003f5d200 */
[----:B------:R-:W-:Y:S02]  /*0930*/  FSETP.NEU.FTZ.AND P1, PT, |R3|, +INF , PT ;  /* 0x7f8000000300780b */ /* 0x000fe40003f3d200 */
[----:B------:R-:W-:-:S11]  /*0940*/  FSETP.NEU.FTZ.AND P0, PT, |R0|, +INF , PT ;  /* 0x7f8000000000780b */ /* 0x000fd60003f1d200 */
[----:B------:R-:W-:Y:S05]  /*0950*/  @!P1 BRA !P2, `(.L_x_11) ;  /* 0x00000004002c9947 */ /* 0x000fea0005000000 */
[----:B------:R-:W-:-:S04]  /*0960*/  LOP3.LUT P2, RZ, R0, 0x7fffffff, RZ, 0xc0, !PT ;  /* 0x7fffffff00ff7812 */ /* 0x000fc8000784c0ff */
[----:B------:R-:W-:-:S13]  /*0970*/  PLOP3.LUT P1, PT, P1, P2, PT, 0x2f, 0xf2 ;  /* 0x0000000000f2781c */ /* 0x000fda0000f24577 */
[----:B------:R-:W-:Y:S05]  /*0980*/  @P1 BRA `(.L_x_12) ;  /* 0x0000000400181947 */ /* 0x000fea0003800000 */
[----:B------:R-:W-:-:S04]  /*0990*/  LOP3.LUT P1, RZ, R3, 0x7fffffff, RZ, 0xc0, !PT ;  /* 0x7fffffff03ff7812 */ /* 0x000fc8000782c0ff */
[----:B------:R-:W-:-:S13]  /*09a0*/  PLOP3.LUT P0, PT, P0, P1, PT, 0x2f, 0xf2 ;  /* 0x0000000000f2781c */ /* 0x000fda0000702577 */
[----:B------:R-:W-:Y:S05]  /*09b0*/  @P0 BRA `(.L_x_13) ;  /* 0x0000000400000947 */ /* 0x000fea0003800000 */
[----:B------:R-:W-:Y:S02]  /*09c0*/  ISETP.GE.AND P0, PT, R12, RZ, PT ;  /* 0x000000ff0c00720c */ /* 0x000fe40003f06270 */
[----:B------:R-:W-:-:S11]  /*09d0*/  ISETP.GE.AND P1, PT, R13, RZ, PT ;  /* 0x000000ff0d00720c */ /* 0x000fd60003f26270 */
[----:B------:R-:W-:Y:S02]  /*09e0*/  @P0 IMAD.MOV.U32 R10, RZ, RZ, RZ ;  /* 0x000000ffff0a0224 */ /* 0x000fe400078e00ff */
[----:B------:R-:W-:Y:S01]  /*09f0*/  @!P0 FFMA R0, R0, 1.84467440737095516160e+19, RZ ;  /* 0x5f80000000008823 */ /* 0x000fe200000000ff */
[----:B------:R-:W-:Y:S02]  /*0a00*/  @!P0 IMAD.MOV.U32 R10, RZ, RZ, -0x40 ;  /* 0xffffffc0ff0a8424 */ /* 0x000fe400078e00ff */
[----:B------:R-:W-:-:S03]  /*0a10*/  @!P1 FFMA R3, R3, 1.84467440737095516160e+19, RZ ;  /* 0x5f80000003039823 */ /* 0x000fc600000000ff */
[----:B------:R-:W-:-:S07]  /*0a20*/  @!P1 IADD3 R10, PT, PT, R10, 0x40, RZ ;  /* 0x000000400a0a9810 */ /* 0x000fce0007ffe0ff */
.L_x_9:
[----:B------:R-:W-:Y:S01]  /*0a30*/  LEA R12, R9, 0xc0800000, 0x17 ;  /* 0xc0800000090c7811 */ /* 0x000fe200078eb8ff */
[----:B------:R-:W-:Y:S01]  /*0a40*/  VIADD R11, R11, 0xffffff81 ;  /* 0xffffff810b0b7836 */ /* 0x000fe20000000000 */
[----:B------:R-:W-:Y:S03]  /*0a50*/  BSSY.RECONVERGENT B2, `(.L_x_14) ;  /* 0x0000035000027945 */ /* 0x000fe60003800200 */
[----:B------:R-:W-:Y:S02]  /*0a60*/  IMAD.IADD R13, R3, 0x1, -R12 ;  /* 0x00000001030d7824 */ /* 0x000fe400078e0a0c */
[C---:B------:R-:W-:Y:S01]  /*0a70*/  IMAD R0, R11.reuse, -0x800000, R0 ;  /* 0xff8000000b007824 */ /* 0x040fe200078e0200 */
[----:B------:R-:W-:Y:S01]  /*0a80*/  IADD3 R11, PT, PT, R11, 0x7f, -R9 ;  /* 0x0000007f0b0b7810 */ /* 0x000fe20007ffe809 */
[----:B------:R-:W0:Y:S01]  /*0a90*/  MUFU.RCP R3, R13 ;  /* 0x0000000d00037308 */ /* 0x000e220000001000 */
[----:B------:R-:W-:-:S03]  /*0aa0*/  FADD.FTZ R15, -R13, -RZ ;  /* 0x800000ff0d0f7221 */ /* 0x000fc60000010100 */
[----:B------:R-:W-:Y:S02]  /*0ab0*/  IMAD.IADD R11, R11, 0x1, R10 ;  /* 0x000000010b0b7824 */ /* 0x000fe400078e020a */
[----:B0-----:R-:W-:-:S04]  /*0ac0*/  FFMA R12, R3, R15, 1 ;  /* 0x3f800000030c7423 */ /* 0x001fc8000000000f */
[----:B------:R-:W-:-:S04]  /*0ad0*/  FFMA R3, R3, R12, R3 ;  /* 0x0000000c03037223 */ /* 0x000fc80000000003 */
[----:B------:R-:W-:-:S04]  /*0ae0*/  FFMA R12, R0, R3, RZ ;  /* 0x00000003000c7223 */ /* 0x000fc800000000ff */
[----:B------:R-:W-:-:S04]  /*0af0*/  FFMA R14, R15, R12, R0 ;  /* 0x0000000c0f0e7223 */ /* 0x000fc80000000000 */
[----:B------:R-:W-:-:S04]  /*0b00*/  FFMA R12, R3, R14, R12 ;  /* 0x0000000e030c7223 */ /* 0x000fc8000000000c */
[----:B------:R-:W-:-:S04]  /*0b10*/  FFMA R15, R15, R12, R0 ;  /* 0x0000000c0f0f7223 */ /* 0x000fc80000000000 */
[----:B------:R-:W-:-:S05]  /*0b20*/  FFMA R0, R3, R15, R12 ;  /* 0x0000000f03007223 */ /* 0x000fca000000000c */
[----:B------:R-:W-:-:S04]  /*0b30*/  SHF.R.U32.HI R9, RZ, 0x17, R0 ;  /* 0x00000017ff097819 */ /* 0x000fc80000011600 */
[----:B------:R-:W-:-:S04]  /*0b40*/  LOP3.LUT R9, R9, 0xff, RZ, 0xc0, !PT ;  /* 0x000000ff09097812 */ /* 0x000fc800078ec0ff */
[----:B------:R-:W-:-:S05]  /*0b50*/  IADD3 R13, PT, PT, R9, R11, RZ ;  /* 0x0000000b090d7210 */ /* 0x000fca0007ffe0ff */
[----:B------:R-:W-:-:S05]  /*0b60*/  VIADD R9, R13, 0xffffffff ;  /* 0xffffffff0d097836 */ /* 0x000fca0000000000 */
[----:B------:R-:W-:-:S13]  /*0b70*/  ISETP.GE.U32.AND P0, PT, R9, 0xfe, PT ;  /* 0x000000fe0900780c */ /* 0x000fda0003f06070 */
[----:B------:R-:W-:Y:S05]  /*0b80*/  @!P0 BRA `(.L_x_15) ;  /* 0x0000000000808947 */ /* 0x000fea0003800000 */
[----:B------:R-:W-:-:S13]  /*0b90*/  ISETP.GT.AND P0, PT, R13, 0xfe, PT ;  /* 0x000000fe0d00780c */ /* 0x000fda0003f04270 */
[----:B------:R-:W-:Y:S05]  /*0ba0*/  @P0 BRA `(.L_x_16) ;  /* 0x00000000006c0947 */ /* 0x000fea0003800000 */
[----:B------:R-:W-:-:S13]  /*0bb0*/  ISETP.GE.AND P0, PT, R13, 0x1, PT ;  /* 0x000000010d00780c */ /* 0x000fda0003f06270 */
[----:B------:R-:W-:Y:S05]  /*0bc0*/  @P0 BRA `(.L_x_17) ;  /* 0x0000000000740947 */ /* 0x000fea0003800000 */
[----:B------:R-:W-:Y:S02]  /*0bd0*/  ISETP.GE.AND P0, PT, R13, -0x18, PT ;  /* 0xffffffe80d00780c */ /* 0x000fe40003f06270 */
[----:B------:R-:W-:-:S11]  /*0be0*/  LOP3.LUT R0, R0, 0x80000000, RZ, 0xc0, !PT ;  /* 0x8000000000007812 */ /* 0x000fd600078ec0ff */
[----:B------:R-:W-:Y:S05]  /*0bf0*/  @!P0 BRA `(.L_x_17) ;  /* 0x0000000000688947 */ /* 0x000fea0003800000 */
[-CC-:B------:R-:W-:Y:S01]  /*0c00*/  FFMA.RZ R9, R3, R15.reuse, R12.reuse ;  /* 0x0000000f03097223 */ /* 0x180fe2000000c00c */
[C---:B------:R-:W-:Y:S02]  /*0c10*/  ISETP.NE.AND P2, PT, R13.reuse, RZ, PT ;  /* 0x000000ff0d00720c */ /* 0x040fe40003f45270 */
[----:B------:R-:W-:Y:S02]  /*0c20*/  ISETP.NE.AND P1, PT, R13, RZ, PT ;  /* 0x000000ff0d00720c */ /* 0x000fe40003f25270 */
[----:B------:R-:W-:Y:S01]  /*0c30*/  LOP3.LUT R10, R9, 0x7fffff, RZ, 0xc0, !PT ;  /* 0x007fffff090a7812 */ /* 0x000fe200078ec0ff */
[CCC-:B------:R-:W-:Y:S01]  /*0c40*/  FFMA.RP R9, R3.reuse, R15.reuse, R12.reuse ;  /* 0x0000000f03097223 */ /* 0x1c0fe2000000800c */
[----:B------:R-:W-:Y:S01]  /*0c50*/  FFMA.RM R12, R3, R15, R12 ;  /* 0x0000000f030c7223 */ /* 0x000fe2000000400c */
[C---:B------:R-:W-:Y:S01]  /*0c60*/  VIADD R3, R13.reuse, 0x20 ;  /* 0x000000200d037836 */ /* 0x040fe20000000000 */
[----:B------:R-:W-:Y:S02]  /*0c70*/  LOP3.LUT R10, R10, 0x800000, RZ, 0xfc, !PT ;  /* 0x008000000a0a7812 */ /* 0x000fe400078efcff */
[----:B------:R-:W-:-:S02]  /*0c80*/  IADD3 R11, PT, PT, -R13, RZ, RZ ;  /* 0x000000ff0d0b7210 */ /* 0x000fc40007ffe1ff */
[----:B------:R-:W-:Y:S02]  /*0c90*/  SHF.L.U32 R3, R10, R3, RZ ;  /* 0x000000030a037219 */ /* 0x000fe400000006ff */
[----:B------:R-:W-:Y:S02]  /*0ca0*/  FSETP.NEU.FTZ.AND P0, PT, R9, R12, PT ;  /* 0x0000000c0900720b */ /* 0x000fe40003f1d000 */
[----:B------:R-:W-:Y:S02]  /*0cb0*/  SEL R9, R11, RZ, P2 ;  /* 0x000000ff0b097207 */ /* 0x000fe40001000000 */
[----:B------:R-:W-:Y:S02]  /*0cc0*/  ISETP.NE.AND P1, PT, R3, RZ, P1 ;  /* 0x000000ff0300720c */ /* 0x000fe40000f25270 */
[----:B------:R-:W-:Y:S02]  /*0cd0*/  SHF.R.U32.HI R9, RZ, R9, R10 ;  /* 0x00000009ff097219 */ /* 0x000fe4000001160a */
[----:B------:R-:W-:-:S02]  /*0ce0*/  PLOP3.LUT P0, PT, P0, P1, PT, 0xf8, 0x8f ;  /* 0x00000000008f781c */ /* 0x000fc40000703f70 */
[----:B------:R-:W-:Y:S02]  /*0cf0*/  SHF.R.U32.HI R10, RZ, 0x1, R9 ;  /* 0x00000001ff0a7819 */ /* 0x000fe40000011609 */
[----:B------:R-:W-:-:S04]  /*0d00*/  SEL R3, RZ, 0x1, !P0 ;  /* 0x00000001ff037807 */ /* 0x000fc80004000000 */
[----:B------:R-:W-:-:S04]  /*0d10*/  LOP3.LUT R12, R3, 0x1, R10, 0xf8, !PT ;  /* 0x00000001030c7812 */ /* 0x000fc800078ef80a */
[----:B------:R-:W-:-:S05]  /*0d20*/  LOP3.LUT R9, R12, R9, RZ, 0xc0, !PT ;  /* 0x000000090c097212 */ /* 0x000fca00078ec0ff */
[----:B------:R-:W-:-:S05]  /*0d30*/  IMAD.IADD R9, R10, 0x1, R9 ;  /* 0x000000010a097824 */ /* 0x000fca00078e0209 */
[----:B------:R-:W-:Y:S01]  /*0d40*/  LOP3.LUT R0, R9, R0, RZ, 0xfc, !PT ;  /* 0x0000000009007212 */ /* 0x000fe200078efcff */
[----:B------:R-:W-:Y:S06]  /*0d50*/  BRA `(.L_x_17) ;  /* 0x0000000000107947 */ /* 0x000fec0003800000 */
.L_x_16:
[----:B------:R-:W-:-:S04]  /*0d60*/  LOP3.LUT R0, R0, 0x80000000, RZ, 0xc0, !PT ;  /* 0x8000000000007812 */ /* 0x000fc800078ec0ff */
[----:B------:R-:W-:Y:S01]  /*0d70*/  LOP3.LUT R0, R0, 0x7f800000, RZ, 0xfc, !PT ;  /* 0x7f80000000007812 */ /* 0x000fe200078efcff */
[----:B------:R-:W-:Y:S06]  /*0d80*/  BRA `(.L_x_17) ;  /* 0x0000000000047947 */ /* 0x000fec0003800000 */
.L_x_15:
[----:B------:R-:W-:-:S07]  /*0d90*/  IMAD R0, R11, 0x800000, R0 ;  /* 0x008000000b007824 */ /* 0x000fce00078e0200 */
.L_x_17:
[----:B------:R-:W-:Y:S05]  /*0da0*/  BSYNC.RECONVERGENT B2 ;  /* 0x0000000000027941 */ /* 0x000fea0003800200 */
.L_x_14:
[----:B------:R-:W-:Y:S05]  /*0db0*/  BRA `(.L_x_18) ;  /* 0x0000000000207947 */ /* 0x000fea0003800000 */
.L_x_13:
[----:B------:R-:W-:-:S04]  /*0dc0*/  LOP3.LUT R0, R3, 0x80000000, R0, 0x48, !PT ;  /* 0x8000000003007812 */ /* 0x000fc800078e4800 */
[----:B------:R-:W-:Y:S01]  /*0dd0*/  LOP3.LUT R0, R0, 0x7f800000, RZ, 0xfc, !PT ;  /* 0x7f80000000007812 */ /* 0x000fe200078efcff */
[----:B------:R-:W-:Y:S06]  /*0de0*/  BRA `(.L_x_18) ;  /* 0x0000000000147947 */ /* 0x000fec0003800000 */
.L_x_12:
[----:B------:R-:W-:Y:S01]  /*0df0*/  LOP3.LUT R0, R3, 0x80000000, R0, 0x48, !PT ;  /* 0x8000000003007812 */ /* 0x000fe200078e4800 */
[----:B------:R-:W-:Y:S06]  /*0e00*/  BRA `(.L_x_18) ;  /* 0x00000000000c7947 */ /* 0x000fec0003800000 */
.L_x_11:
[----:B------:R-:W0:Y:S01]  /*0e10*/  MUFU.RSQ R0, -QNAN ;  /* 0xffc0000000007908 */ /* 0x000e220000001400 */
[----:B------:R-:W-:Y:S05]  /*0e20*/  BRA `(.L_x_18) ;  /* 0x0000000000047947 */ /* 0x000fea0003800000 */
.L_x_10:
[----:B------:R-:W-:-:S07]  /*0e30*/  FADD.FTZ R0, R0, R3 ;  /* 0x0000000300007221 */ /* 0x000fce0000010000 */
.L_x_18:
[----:B------:R-:W-:Y:S05]  /*0e40*/  BSYNC.RECONVERGENT B1 ;  /* 0x0000000000017941 */ /* 0x000fea0003800200 */
.L_x_8:
[----:B------:R-:W-:Y:S01]  /*0e50*/  IMAD.MOV.U32 R9, RZ, RZ, 0x0 ;  /* 0x00000000ff097424 */ /* 0x000fe200078e00ff */
[----:B0-----:R-:W-:-:S03]  /*0e60*/  MOV R3, R0 ;  /* 0x0000000000037202 */ /* 0x001fc60000000f00 */
[----:B------:R-:W-:Y:S05]  /*0e70*/  RET.REL.NODEC R8 `(_Z16PreprocessKernelPKhPfiiiiii) ;  /* 0xfffffff008607950 */ /* 0x000fea0003c3ffff */
.L_x_19:
[----:B------:R-:W-:-:S00]  /*0e80*/  BRA `(.L_x_19) ;  /* 0xfffffffc00fc7947 */ /* 0x000fc0000383ffff */
[----:B------:R-:W-:-:S00]  /*0e90*/  NOP ;  /* 0x0000000000007918 */ /* 0x000fc00000000000 */
        /* <DEDUP_REMOVED lines=14> */
.L_x_20:


//--------------------- .nv.shared.reserved.0     --------------------------
	.section	.nv.shared.reserved.0,"aw",@nobits
	.weak		__nv_reservedSMEM_offset_0_alias
	.size		__nv_reservedSMEM_offset_0_alias, 0, 64
	.other		__nv_reservedSMEM_offset_0_alias,@"STO_CUDA_RESERVED_SHARED STV_DEFAULT"
__nv_reservedSMEM_offset_0_alias:
	.zero		0
	.zero		64


//--------------------- .nv.constant0._Z16PreprocessKernelPKhPfiiiiii --------------------------
	.section	.nv.constant0._Z16PreprocessKernelPKhPfiiiiii,"a",@progbits
	.sectionflags	@""
	.align	4
.nv.constant0._Z16PreprocessKernelPKhPfiiiiii:
	.zero		936


//--------------------- SYMBOLS --------------------------

	.type		.nv.reservedSmem.offset0,@object
	.size		.nv.reservedSmem.offset0,0x4
